//
// Generated by NVIDIA NVVM Compiler
//
// Compiler Build ID: CL-36424714
// Cuda compilation tools, release 13.0, V13.0.88
// Based on NVVM 20.0.0
//

.version 9.0
.target sm_100
.address_size 64

	// .globl	_Z6simplePf

.visible .entry _Z6simplePf(
	.param .u64 .ptr .align 1 _Z6simplePf_param_0
)
{
	.reg .b32 	%r<2>;
	.reg .b32 	%f<3>;
	.reg .b64 	%rd<5>;

	ld.param.u64 	%rd1, [_Z6simplePf_param_0];
	cvta.to.global.u64 	%rd2, %rd1;
	mov.u32 	%r1, %tid.x;
	cvt.rn.f32.u32 	%f1, %r1;
	sqrt.rn.f32 	%f2, %f1;
	mul.wide.u32 	%rd3, %r1, 4;
	add.s64 	%rd4, %rd2, %rd3;
	st.global.f32 	[%rd4], %f2;
	ret;

}


// ===== COMPILED SASS (sm_100) =====

	.target	sm_100

	.elftype	@"ET_EXEC"


//--------------------- .note.nv.tkinfo           --------------------------
	.section	.note.nv.tkinfo,"",@"SHT_NOTE"
	.sectionflags	@"SHF_NOTE_NV_TKINFO"
	.tkinfo
        /*0018*/ 	.word	0x00000002
        /*0030*/ 	.string	""
        /*0030*/ 	.string	"ptxas"
        /*0030*/ 	.string	"Cuda compilation tools, release 13.0, V13.0.88"
        /*0030*/ 	.string	"Build cuda_13.0.r13.0/compiler.36424714_0"
        /*0030*/ 	.string	"-arch sm_100 -m 64 "



//--------------------- .note.nv.cuinfo           --------------------------
	.section	.note.nv.cuinfo,"",@"SHT_NOTE"
	.sectionflags	@"SHF_NOTE_NV_CUINFO"
        /*0018*/ 	.short	0x0002
        /*001a*/ 	.short	0x0064
        /*001c*/ 	.short	0x0082
	.zero		2


//--------------------- .nv.info                  --------------------------
	.section	.nv.info,"",@"SHT_CUDA_INFO"
	.align	4


	//----- nvinfo : EIATTR_REGCOUNT
	.align		4
        /*0000*/ 	.byte	0x04, 0x2f
        /*0002*/ 	.short	(.L_1 - .L_0)
	.align		4
.L_0:
        /*0004*/ 	.word	index@(_Z6simplePf)
        /*0008*/ 	.word	0x0000000b


	//----- nvinfo : EIATTR_FRAME_SIZE
	.align		4
.L_1:
        /*000c*/ 	.byte	0x04, 0x11
        /*000e*/ 	.short	(.L_3 - .L_2)
	.align		4
.L_2:
        /*0010*/ 	.word	index@($__internal_0_$__cuda_sm20_sqrt_rn_f32_slowpath)
        /*0014*/ 	.word	0x00000000


	//----- nvinfo : EIATTR_FRAME_SIZE
	.align		4
.L_3:
        /*0018*/ 	.byte	0x04, 0x11
        /*001a*/ 	.short	(.L_5 - .L_4)
	.align		4
.L_4:
        /*001c*/ 	.word	index@(_Z6simplePf)
        /*0020*/ 	.word	0x00000000


	//----- nvinfo : EIATTR_MIN_STACK_SIZE
	.align		4
.L_5:
        /*0024*/ 	.byte	0x04, 0x12
        /*0026*/ 	.short	(.L_7 - .L_6)
	.align		4
.L_6:
        /*0028*/ 	.word	index@(_Z6simplePf)
        /*002c*/ 	.word	0x00000000
.L_7:


//--------------------- .nv.compat                --------------------------
	.section	.nv.compat,"",@"SHT_CUDA_COMPAT_INFO"
	.align	4
        /*0000*/ 	.byte	0x02, 0x09, 0x00, 0x00, 0x02, 0x02, 0x01, 0x00, 0x02, 0x05, 0x05, 0x00, 0x03, 0x07, 0x01, 0x01
        /*0010*/ 	.byte	0x02, 0x03, 0x00, 0x00, 0x02, 0x06, 0x01, 0x00, 0x04, 0x0b, 0x08, 0x00, 0x01, 0x00, 0x00, 0x00
        /*0020*/ 	.byte	0x00, 0x00, 0x00, 0x00


//--------------------- .nv.info._Z6simplePf      --------------------------
	.section	.nv.info._Z6simplePf,"",@"SHT_CUDA_INFO"
	.sectionflags	@""
	.align	4


	//----- nvinfo : EIATTR_CUDA_API_VERSION
	.align		4
        /*0000*/ 	.byte	0x04, 0x37
        /*0002*/ 	.short	(.L_9 - .L_8)
.L_8:
        /*0004*/ 	.word	0x00000082


	//----- nvinfo : EIATTR_KPARAM_INFO
	.align		4
.L_9:
        /*0008*/ 	.byte	0x04, 0x17
        /*000a*/ 	.short	(.L_11 - .L_10)
.L_10:
        /*000c*/ 	.word	0x00000000
        /*0010*/ 	.short	0x0000
        /*0012*/ 	.short	0x0000
        /*0014*/ 	.byte	0x00, 0xf5, 0x21, 0x00


	//----- nvinfo : EIATTR_SPARSE_MMA_MASK
	.align		4
.L_11:
        /*0018*/ 	.byte	0x03, 0x50
        /*001a*/ 	.short	0x0000


	//----- nvinfo : EIATTR_MAXREG_COUNT
	.align		4
        /*001c*/ 	.byte	0x03, 0x1b
        /*001e*/ 	.short	0x00ff


	//----- nvinfo : EIATTR_MERCURY_ISA_VERSION
	.align		4
        /*0020*/ 	.byte	0x03, 0x5f
        /*0022*/ 	.short	0x0101


	//----- nvinfo : EIATTR_VRC_CTA_INIT_COUNT
	.align		4
        /*0024*/ 	.byte	0x02, 0x4a
	.zero		1
	.zero		1


	//----- nvinfo : EIATTR_EXIT_INSTR_OFFSETS
	.align		4
        /*0028*/ 	.byte	0x04, 0x1c
        /*002a*/ 	.short	(.L_13 - .L_12)


	//   ....[0]....
.L_12:
        /*002c*/ 	.word	0x00000140


	//----- nvinfo : EIATTR_CRS_STACK_SIZE
	.align		4
.L_13:
        /*0030*/ 	.byte	0x04, 0x1e
        /*0032*/ 	.short	(.L_15 - .L_14)
.L_14:
        /*0034*/ 	.word	0x00000000


	//----- nvinfo : EIATTR_CBANK_PARAM_SIZE
	.align		4
.L_15:
        /*0038*/ 	.byte	0x03, 0x19
        /*003a*/ 	.short	0x0008


	//----- nvinfo : EIATTR_PARAM_CBANK
	.align		4
        /*003c*/ 	.byte	0x04, 0x0a
        /*003e*/ 	.short	(.L_17 - .L_16)
	.align		4
.L_16:
        /*0040*/ 	.word	index@(.nv.constant0._Z6simplePf)
        /*0044*/ 	.short	0x0380
        /*0046*/ 	.short	0x0008


	//----- nvinfo : EIATTR_SW_WAR
	.align		4
.L_17:
        /*0048*/ 	.byte	0x04, 0x36
        /*004a*/ 	.short	(.L_19 - .L_18)
.L_18:
        /*004c*/ 	.word	0x00000008
.L_19:


//--------------------- .nv.callgraph             --------------------------
	.section	.nv.callgraph,"",@"SHT_CUDA_CALLGRAPH"
	.align	4
	.sectionentsize	8
	.align		4
        /*0000*/ 	.word	0x00000000
	.align		4
        /*0004*/ 	.word	0xffffffff
	.align		4
        /*0008*/ 	.word	0x00000000
	.align		4
        /*000c*/ 	.word	0xfffffffe
	.align		4
        /*0010*/ 	.word	0x00000000
	.align		4
        /*0014*/ 	.word	0xfffffffd
	.align		4
        /*0018*/ 	.word	0x00000000
	.align		4
        /*001c*/ 	.word	0xfffffffc


//--------------------- .text._Z6simplePf         --------------------------
	.section	.text._Z6simplePf,"ax",@progbits
	.align	128
        .global         _Z6simplePf
        .type           _Z6simplePf,@function
        .size           _Z6simplePf,(.L_x_5 - _Z6simplePf)
        .other          _Z6simplePf,@"STO_CUDA_ENTRY STV_DEFAULT"
_Z6simplePf:
.text._Z6simplePf:
[----:B------:R-:W-:Y:S01]  /*0000*/  LDC R1, c[0x0][0x37c] ;  /* 0x0000df00ff017b82 */ /* 0x000fe20000000800 */
[----:B------:R-:W0:Y:S01]  /*0010*/  S2R R7, SR_TID.X ;  /* 0x0000000000077919 */ /* 0x000e220000002100 */
[----:B------:R-:W1:Y:S01]  /*0020*/  LDCU.64 UR4, c[0x0][0x358] ;  /* 0x00006b00ff0477ac */ /* 0x000e620008000a00 */
[----:B------:R-:W-:Y:S01]  /*0030*/  BSSY.RECONVERGENT B0, `(.L_x_0) ;  /* 0x000000d000007945 */ /* 0x000fe20003800200 */
[----:B0-----:R-:W-:-:S04]  /*0040*/  I2FP.F32.U32 R0, R7 ;  /* 0x0000000700007245 */ /* 0x001fc80000201000 */
[----:B------:R-:W-:Y:S01]  /*0050*/  IADD3 R2, PT, PT, R0, -0xd000000, RZ ;  /* 0xf300000000027810 */ /* 0x000fe20007ffe0ff */
[----:B------:R0:W2:Y:S03]  /*0060*/  MUFU.RSQ R3, R0 ;  /* 0x0000000000037308 */ /* 0x0000a60000001400 */
[----:B------:R-:W-:-:S13]  /*0070*/  ISETP.GT.U32.AND P0, PT, R2, 0x727fffff, PT ;  /* 0x727fffff0200780c */ /* 0x000fda0003f04070 */
[----:B01----:R-:W-:Y:S05]  /*0080*/  @!P0 BRA `(.L_x_1) ;  /* 0x00000000000c8947 */ /* 0x003fea0003800000 */
[----:B------:R-:W-:-:S07]  /*0090*/  MOV R8, 0xb0 ;  /* 0x000000b000087802 */ /* 0x000fce0000000f00 */
[----:B--2---:R-:W-:Y:S05]  /*00a0*/  CALL.REL.NOINC `($__internal_0_$__cuda_sm20_sqrt_rn_f32_slowpath) ;  /* 0x0000000000287944 */ /* 0x004fea0003c00000 */
[----:B------:R-:W-:Y:S05]  /*00b0*/  BRA `(.L_x_2) ;  /* 0x0000000000107947 */ /* 0x000fea0003800000 */
.L_x_1:
[----:B--2---:R-:W-:Y:S01]  /*00c0*/  FMUL.FTZ R5, R0, R3 ;  /* 0x0000000300057220 */ /* 0x004fe20000410000 */
[----:B------:R-:W-:-:S03]  /*00d0*/  FMUL.FTZ R3, R3, 0.5 ;  /* 0x3f00000003037820 */ /* 0x000fc60000410000 */
[----:B------:R-:W-:-:S04]  /*00e0*/  FFMA R0, -R5, R5, R0 ;  /* 0x0000000505007223 */ /* 0x000fc80000000100 */
[----:B------:R-:W-:-:S07]  /*00f0*/  FFMA R5, R0, R3, R5 ;  /* 0x0000000300057223 */ /* 0x000fce0000000005 */
.L_x_2:
[----:B------:R-:W-:Y:S05]  /*0100*/  BSYNC.RECONVERGENT B0 ;  /* 0x0000000000007941 */ /* 0x000fea0003800200 */
.L_x_0:
[----:B------:R-:W0:Y:S02]  /*0110*/  LDC.64 R2, c[0x0][0x380] ;  /* 0x0000e000ff027b82 */ /* 0x000e240000000a00 */
[----:B0-----:R-:W-:-:S05]  /*0120*/  IMAD.WIDE.U32 R2, R7, 0x4, R2 ;  /* 0x0000000407027825 */ /* 0x001fca00078e0002 */
[----:B------:R-:W-:Y:S01]  /*0130*/  STG.E desc[UR4][R2.64], R5 ;  /* 0x0000000502007986 */ /* 0x000fe2000c101904 */
[----:B------:R-:W-:Y:S05]  /*0140*/  EXIT ;  /* 0x000000000000794d */ /* 0x000fea0003800000 */
        .weak           $__internal_0_$__cuda_sm20_sqrt_rn_f32_slowpath
        .type           $__internal_0_$__cuda_sm20_sqrt_rn_f32_slowpath,@function
        .size           $__internal_0_$__cuda_sm20_sqrt_rn_f32_slowpath,(.L_x_5 - $__internal_0_$__cuda_sm20_sqrt_rn_f32_slowpath)
$__internal_0_$__cuda_sm20_sqrt_rn_f32_slowpath:
[----:B------:R-:W-:-:S13]  /*0150*/  LOP3.LUT P0, RZ, R0, 0x7fffffff, RZ, 0xc0, !PT ;  /* 0x7fffffff00ff7812 */ /* 0x000fda000780c0ff */
[----:B------:R-:W-:Y:S01]  /*0160*/  @!P0 MOV R2, R0 ;  /* 0x0000000000028202 */ /* 0x000fe20000000f00 */
[----:B------:R-:W-:Y:S06]  /*0170*/  @!P0 BRA `(.L_x_3) ;  /* 0x0000000000408947 */ /* 0x000fec0003800000 */
[----:B------:R-:W-:-:S13]  /*0180*/  FSETP.GEU.FTZ.AND P0, PT, R0, RZ, PT ;  /* 0x000000ff0000720b */ /* 0x000fda0003f1e000 */
[----:B------:R-:W-:Y:S01]  /*0190*/  @!P0 MOV R2, 0x7fffffff ;  /* 0x7fffffff00028802 */ /* 0x000fe20000000f00 */
[----:B------:R-:W-:Y:S06]  /*01a0*/  @!P0 BRA `(.L_x_3) ;  /* 0x0000000000348947 */ /* 0x000fec0003800000 */
[----:B------:R-:W-:-:S13]  /*01b0*/  FSETP.GTU.FTZ.AND P0, PT, |R0|, +INF , PT ;  /* 0x7f8000000000780b */ /* 0x000fda0003f1c200 */
[----:B------:R-:W-:Y:S01]  /*01c0*/  @P0 FADD.FTZ R2, R0, 1 ;  /* 0x3f80000000020421 */ /* 0x000fe20000010000 */
[----:B------:R-:W-:Y:S06]  /*01d0*/  @P0 BRA `(.L_x_3) ;  /* 0x0000000000280947 */ /* 0x000fec0003800000 */
[----:B------:R-:W-:-:S13]  /*01e0*/  FSETP.NEU.FTZ.AND P0, PT, |R0|, +INF , PT ;  /* 0x7f8000000000780b */ /* 0x000fda0003f1d200 */
[----:B------:R-:W-:-:S04]  /*01f0*/  @P0 FFMA R3, R0, 1.84467440737095516160e+19, RZ ;  /* 0x5f80000000030823 */ /* 0x000fc800000000ff */
[----:B------:R-:W0:Y:S02]  /*0200*/  @P0 MUFU.RSQ R2, R3 ;  /* 0x0000000300020308 */ /* 0x000e240000001400 */
[----:B0-----:R-:W-:Y:S01]  /*0210*/  @P0 FMUL.FTZ R4, R3, R2 ;  /* 0x0000000203040220 */ /* 0x001fe20000410000 */
[----:B------:R-:W-:Y:S01]  /*0220*/  @P0 FMUL.FTZ R6, R2, 0.5 ;  /* 0x3f00000002060820 */ /* 0x000fe20000410000 */
[----:B------:R-:W-:Y:S02]  /*0230*/  @!P0 MOV R2, R0 ;  /* 0x0000000000028202 */ /* 0x000fe40000000f00 */
[----:B------:R-:W-:-:S04]  /*0240*/  @P0 FADD.FTZ R5, -R4, -RZ ;  /* 0x800000ff04050221 */ /* 0x000fc80000010100 */
[----:B------:R-:W-:-:S04]  /*0250*/  @P0 FFMA R5, R4, R5, R3 ;  /* 0x0000000504050223 */ /* 0x000fc80000000003 */
[----:B------:R-:W-:-:S04]  /*0260*/  @P0 FFMA R5, R5, R6, R4 ;  /* 0x0000000605050223 */ /* 0x000fc80000000004 */
[----:B------:R-:W-:-:S07]  /*0270*/  @P0 FMUL.FTZ R2, R5, 2.3283064365386962891e-10 ;  /* 0x2f80000005020820 */ /* 0x000fce0000410000 */
.L_x_3:
[----:B------:R-:W-:Y:S01]  /*0280*/  HFMA2 R3, -RZ, RZ, 0, 0 ;  /* 0x00000000ff037431 */ /* 0x000fe200000001ff */
[----:B------:R-:W-:Y:S02]  /*0290*/  MOV R5, R2 ;  /* 0x0000000200057202 */ /* 0x000fe40000000f00 */
[----:B------:R-:W-:-:S04]  /*02a0*/  MOV R2, R8 ;  /* 0x0000000800027202 */ /* 0x000fc80000000f00 */
[----:B------:R-:W-:Y:S05]  /*02b0*/  RET.REL.NODEC R2 `(_Z6simplePf) ;  /* 0xfffffffc02507950 */ /* 0x000fea0003c3ffff */
.L_x_4:
[----:B------:R-:W-:-:S00]  /*02c0*/  BRA `(.L_x_4) ;  /* 0xfffffffc00fc7947 */ /* 0x000fc0000383ffff */
[----:B------:R-:W-:-:S00]  /*02d0*/  NOP ;  /* 0x0000000000007918 */ /* 0x000fc00000000000 */
        /* <DEDUP_REMOVED lines=10> */
.L_x_5:


//--------------------- .nv.shared.reserved.0     --------------------------
	.section	.nv.shared.reserved.0,"aw",@nobits
	.weak		__nv_reservedSMEM_offset_0_alias
	.size		__nv_reservedSMEM_offset_0_alias, 0, 64
	.other		__nv_reservedSMEM_offset_0_alias,@"STO_CUDA_RESERVED_SHARED STV_DEFAULT"
__nv_reservedSMEM_offset_0_alias:
	.zero		0
	.zero		64


//--------------------- .nv.constant0._Z6simplePf --------------------------
	.section	.nv.constant0._Z6simplePf,"a",@progbits
	.sectionflags	@""
	.align	4
.nv.constant0._Z6simplePf:
	.zero		904


//--------------------- SYMBOLS --------------------------

	.type		.nv.reservedSmem.offset0,@object
	.size		.nv.reservedSmem.offset0,0x4
